//
// Generated by NVIDIA NVVM Compiler
//
// Compiler Build ID: CL-36424714
// Cuda compilation tools, release 13.0, V13.0.88
// Based on NVVM 20.0.0
//

.version 9.0
.target sm_100
.address_size 64

	// .globl	_Z3funPi
.extern .func  (.param .b32 func_retval0) vprintf
(
	.param .b64 vprintf_param_0,
	.param .b64 vprintf_param_1
)
;
.global .align 1 .b8 $str[4] = {37, 100, 10};

.visible .entry _Z3funPi(
	.param .u64 .ptr .align 1 _Z3funPi_param_0
)
{
	.local .align 8 .b8 	__local_depot0[8];
	.reg .b64 	%SP;
	.reg .b64 	%SPL;
	.reg .b32 	%r<8>;
	.reg .b64 	%rd<7>;

	mov.u64 	%SPL, __local_depot0;
	cvta.local.u64 	%SP, %SPL;
	ld.param.u64 	%rd1, [_Z3funPi_param_0];
	cvta.to.global.u64 	%rd2, %rd1;
	add.u64 	%rd3, %SP, 0;
	add.u64 	%rd4, %SPL, 0;
	mov.b32 	%r1, 5;
	st.local.u32 	[%rd4], %r1;
	mov.u64 	%rd5, $str;
	cvta.global.u64 	%rd6, %rd5;
	{ // callseq 0, 0
	.param .b64 param0;
	st.param.b64 	[param0], %rd6;
	.param .b64 param1;
	st.param.b64 	[param1], %rd3;
	.param .b32 retval0;
	call.uni (retval0), 
	vprintf, 
	(
	param0, 
	param1
	);
	ld.param.b32 	%r2, [retval0];
	} // callseq 0
	st.local.u32 	[%rd4], %r1;
	{ // callseq 1, 0
	.param .b64 param0;
	st.param.b64 	[param0], %rd6;
	.param .b64 param1;
	st.param.b64 	[param1], %rd3;
	.param .b32 retval0;
	call.uni (retval0), 
	vprintf, 
	(
	param0, 
	param1
	);
	ld.param.b32 	%r4, [retval0];
	} // callseq 1
	st.global.u32 	[%rd2], %r1;
	st.local.u32 	[%rd4], %r1;
	{ // callseq 2, 0
	.param .b64 param0;
	st.param.b64 	[param0], %rd6;
	.param .b64 param1;
	st.param.b64 	[param1], %rd3;
	.param .b32 retval0;
	call.uni (retval0), 
	vprintf, 
	(
	param0, 
	param1
	);
	ld.param.b32 	%r6, [retval0];
	} // callseq 2
	ret;

}


// ===== COMPILED SASS (sm_100) =====

	.target	sm_100

	.elftype	@"ET_EXEC"


//--------------------- .note.nv.tkinfo           --------------------------
	.section	.note.nv.tkinfo,"",@"SHT_NOTE"
	.sectionflags	@"SHF_NOTE_NV_TKINFO"
	.tkinfo
        /*0018*/ 	.word	0x00000002
        /*0030*/ 	.string	""
        /*0030*/ 	.string	"ptxas"
        /*0030*/ 	.string	"Cuda compilation tools, release 13.0, V13.0.88"
        /*0030*/ 	.string	"Build cuda_13.0.r13.0/compiler.36424714_0"
        /*0030*/ 	.string	"-arch sm_100 -m 64 "



//--------------------- .note.nv.cuinfo           --------------------------
	.section	.note.nv.cuinfo,"",@"SHT_NOTE"
	.sectionflags	@"SHF_NOTE_NV_CUINFO"
        /*0018*/ 	.short	0x0002
        /*001a*/ 	.short	0x0064
        /*001c*/ 	.short	0x0082
	.zero		2


//--------------------- .nv.info                  --------------------------
	.section	.nv.info,"",@"SHT_CUDA_INFO"
	.align	4


	//----- nvinfo : EIATTR_REGCOUNT
	.align		4
        /*0000*/ 	.byte	0x04, 0x2f
        /*0002*/ 	.short	(.L_2 - .L_1)
	.align		4
.L_1:
        /*0004*/ 	.word	index@(_Z3funPi)
        /*0008*/ 	.word	0x00000018


	//----- nvinfo : EIATTR_FRAME_SIZE
	.align		4
.L_2:
        /*000c*/ 	.byte	0x04, 0x11
        /*000e*/ 	.short	(.L_4 - .L_3)
	.align		4
.L_3:
        /*0010*/ 	.word	index@(_Z3funPi)
        /*0014*/ 	.word	0x00000008


	//----- nvinfo : EIATTR_MIN_STACK_SIZE
	.align		4
.L_4:
        /*0018*/ 	.byte	0x04, 0x12
        /*001a*/ 	.short	(.L_6 - .L_5)
	.align		4
.L_5:
        /*001c*/ 	.word	index@(_Z3funPi)
        /*0020*/ 	.word	0x00000008
.L_6:


//--------------------- .nv.compat                --------------------------
	.section	.nv.compat,"",@"SHT_CUDA_COMPAT_INFO"
	.align	4
        /*0000*/ 	.byte	0x02, 0x09, 0x00, 0x00, 0x02, 0x02, 0x01, 0x00, 0x02, 0x05, 0x05, 0x00, 0x03, 0x07, 0x01, 0x01
        /*0010*/ 	.byte	0x02, 0x03, 0x00, 0x00, 0x02, 0x06, 0x01, 0x00, 0x04, 0x0b, 0x08, 0x00, 0x09, 0x00, 0x00, 0x00
        /*0020*/ 	.byte	0x00, 0x00, 0x00, 0x00


//--------------------- .nv.info._Z3funPi         --------------------------
	.section	.nv.info._Z3funPi,"",@"SHT_CUDA_INFO"
	.sectionflags	@""
	.align	4


	//----- nvinfo : EIATTR_CUDA_API_VERSION
	.align		4
        /*0000*/ 	.byte	0x04, 0x37
        /*0002*/ 	.short	(.L_8 - .L_7)
.L_7:
        /*0004*/ 	.word	0x00000082


	//----- nvinfo : EIATTR_KPARAM_INFO
	.align		4
.L_8:
        /*0008*/ 	.byte	0x04, 0x17
        /*000a*/ 	.short	(.L_10 - .L_9)
.L_9:
        /*000c*/ 	.word	0x00000000
        /*0010*/ 	.short	0x0000
        /*0012*/ 	.short	0x0000
        /*0014*/ 	.byte	0x00, 0xf5, 0x21, 0x00


	//----- nvinfo : EIATTR_SPARSE_MMA_MASK
	.align		4
.L_10:
        /*0018*/ 	.byte	0x03, 0x50
        /*001a*/ 	.short	0x0000


	//----- nvinfo : EIATTR_MAXREG_COUNT
	.align		4
        /*001c*/ 	.byte	0x03, 0x1b
        /*001e*/ 	.short	0x00ff


	//----- nvinfo : EIATTR_EXTERNS
	.align		4
        /*0020*/ 	.byte	0x04, 0x0f
        /*0022*/ 	.short	(.L_12 - .L_11)


	//   ....[0]....
	.align		4
.L_11:
        /*0024*/ 	.word	index@(vprintf)


	//----- nvinfo : EIATTR_MERCURY_ISA_VERSION
	.align		4
.L_12:
        /*0028*/ 	.byte	0x03, 0x5f
        /*002a*/ 	.short	0x0101


	//----- nvinfo : EIATTR_VRC_CTA_INIT_COUNT
	.align		4
        /*002c*/ 	.byte	0x02, 0x4a
	.zero		1
	.zero		1


	//----- nvinfo : EIATTR_SYSCALL_OFFSETS
	.align		4
        /*0030*/ 	.byte	0x04, 0x46
        /*0032*/ 	.short	(.L_14 - .L_13)


	//   ....[0]....
.L_13:
        /*0034*/ 	.word	0x00000100


	//   ....[1]....
        /*0038*/ 	.word	0x000001b0


	//   ....[2]....
        /*003c*/ 	.word	0x00000290


	//----- nvinfo : EIATTR_EXIT_INSTR_OFFSETS
	.align		4
.L_14:
        /*0040*/ 	.byte	0x04, 0x1c
        /*0042*/ 	.short	(.L_16 - .L_15)


	//   ....[0]....
.L_15:
        /*0044*/ 	.word	0x000002a0


	//----- nvinfo : EIATTR_CBANK_PARAM_SIZE
	.align		4
.L_16:
        /*0048*/ 	.byte	0x03, 0x19
        /*004a*/ 	.short	0x0008


	//----- nvinfo : EIATTR_PARAM_CBANK
	.align		4
        /*004c*/ 	.byte	0x04, 0x0a
        /*004e*/ 	.short	(.L_18 - .L_17)
	.align		4
.L_17:
        /*0050*/ 	.word	index@(.nv.constant0._Z3funPi)
        /*0054*/ 	.short	0x0380
        /*0056*/ 	.short	0x0008


	//----- nvinfo : EIATTR_SW_WAR
	.align		4
.L_18:
        /*0058*/ 	.byte	0x04, 0x36
        /*005a*/ 	.short	(.L_20 - .L_19)
.L_19:
        /*005c*/ 	.word	0x00000008
.L_20:


//--------------------- .nv.callgraph             --------------------------
	.section	.nv.callgraph,"",@"SHT_CUDA_CALLGRAPH"
	.align	4
	.sectionentsize	8
	.align		4
        /*0000*/ 	.word	0x00000000
	.align		4
        /*0004*/ 	.word	0xffffffff
	.align		4
        /*0008*/ 	.word	index@(_Z3funPi)
	.align		4
        /*000c*/ 	.word	index@(vprintf)
	.align		4
        /*0010*/ 	.word	0x00000000
	.align		4
        /*0014*/ 	.word	0xfffffffe
	.align		4
        /*0018*/ 	.word	0x00000000
	.align		4
        /*001c*/ 	.word	0xfffffffd
	.align		4
        /*0020*/ 	.word	0x00000000
	.align		4
        /*0024*/ 	.word	0xfffffffc


//--------------------- .nv.constant4             --------------------------
	.section	.nv.constant4,"a",@progbits
	.align	8
	.align		8
.nv.constant4:
        /*0000*/ 	.dword	vprintf
	.align		8
        /*0008*/ 	.dword	$str


//--------------------- .text._Z3funPi            --------------------------
	.section	.text._Z3funPi,"ax",@progbits
	.align	128
        .global         _Z3funPi
        .type           _Z3funPi,@function
        .size           _Z3funPi,(.L_x_4 - _Z3funPi)
        .other          _Z3funPi,@"STO_CUDA_ENTRY STV_DEFAULT"
_Z3funPi:
.text._Z3funPi:
[----:B------:R-:W0:Y:S01]  /*0000*/  LDC R1, c[0x0][0x37c] ;  /* 0x0000df00ff017b82 */ /* 0x000e220000000800 */
[----:B------:R-:W1:Y:S01]  /*0010*/  LDCU UR4, c[0x0][0x2f8] ;  /* 0x00005f00ff0477ac */ /* 0x000e620008000800 */
[----:B0-----:R-:W-:Y:S01]  /*0020*/  VIADD R1, R1, 0xfffffff8 ;  /* 0xfffffff801017836 */ /* 0x001fe20000000000 */
[----:B------:R-:W-:Y:S01]  /*0030*/  MOV R19, 0x0 ;  /* 0x0000000000137802 */ /* 0x000fe20000000f00 */
[----:B------:R-:W-:Y:S01]  /*0040*/  IMAD.MOV.U32 R0, RZ, RZ, 0x5 ;  /* 0x00000005ff007424 */ /* 0x000fe200078e00ff */
[----:B------:R-:W0:Y:S03]  /*0050*/  LDCU UR5, c[0x0][0x2fc] ;  /* 0x00005f80ff0577ac */ /* 0x000e260008000800 */
[----:B------:R2:W3:Y:S01]  /*0060*/  LDC.64 R8, c[0x4][R19] ;  /* 0x0100000013087b82 */ /* 0x0004e20000000a00 */
[----:B------:R2:W-:Y:S01]  /*0070*/  STL [R1], R0 ;  /* 0x0000000001007387 */ /* 0x0005e20000100800 */
[----:B------:R-:W4:Y:S01]  /*0080*/  LDCU.64 UR6, c[0x4][0x8] ;  /* 0x01000100ff0677ac */ /* 0x000f220008000a00 */
[----:B-1----:R-:W-:-:S04]  /*0090*/  IADD3 R18, P0, PT, R1, UR4, RZ ;  /* 0x0000000401127c10 */ /* 0x002fc8000ff1e0ff */
[----:B0-----:R-:W-:Y:S02]  /*00a0*/  IADD3.X R2, PT, PT, RZ, UR5, RZ, P0, !PT ;  /* 0x00000005ff027c10 */ /* 0x001fe400087fe4ff */
[----:B------:R-:W-:Y:S01]  /*00b0*/  MOV R6, R18 ;  /* 0x0000001200067202 */ /* 0x000fe20000000f00 */
[----:B----4-:R-:W-:Y:S02]  /*00c0*/  IMAD.U32 R4, RZ, RZ, UR6 ;  /* 0x00000006ff047e24 */ /* 0x010fe4000f8e00ff */
[----:B------:R-:W-:Y:S02]  /*00d0*/  IMAD.U32 R5, RZ, RZ, UR7 ;  /* 0x00000007ff057e24 */ /* 0x000fe4000f8e00ff */
[----:B--2---:R-:W-:-:S07]  /*00e0*/  IMAD.MOV.U32 R7, RZ, RZ, R2 ;  /* 0x000000ffff077224 */ /* 0x004fce00078e0002 */
[----:B------:R-:W-:-:S07]  /*00f0*/  LEPC R20, `(.L_x_0) ;  /* 0x000000001014794e */ /* 0x000fce0000000000 */
[----:B---3--:R-:W-:Y:S05]  /*0100*/  CALL.ABS.NOINC R8 ;  /* 0x0000000008007343 */ /* 0x008fea0003c00000 */
.L_x_0:
[----:B------:R-:W-:Y:S01]  /*0110*/  IMAD.MOV.U32 R0, RZ, RZ, 0x5 ;  /* 0x00000005ff007424 */ /* 0x000fe200078e00ff */
[----:B------:R0:W1:Y:S01]  /*0120*/  LDC.64 R8, c[0x4][R19] ;  /* 0x0100000013087b82 */ /* 0x0000620000000a00 */
[----:B------:R-:W2:Y:S01]  /*0130*/  LDCU.64 UR4, c[0x4][0x8] ;  /* 0x01000100ff0477ac */ /* 0x000ea20008000a00 */
[----:B------:R-:W-:Y:S01]  /*0140*/  IMAD.MOV.U32 R6, RZ, RZ, R18 ;  /* 0x000000ffff067224 */ /* 0x000fe200078e0012 */
[----:B------:R-:W-:Y:S01]  /*0150*/  MOV R7, R2 ;  /* 0x0000000200077202 */ /* 0x000fe20000000f00 */
[----:B------:R0:W-:Y:S04]  /*0160*/  STL [R1], R0 ;  /* 0x0000000001007387 */ /* 0x0001e80000100800 */
[----:B------:R-:W3:Y:S01]  /*0170*/  LDC.64 R16, c[0x0][0x358] ;  /* 0x0000d600ff107b82 */ /* 0x000ee20000000a00 */
[----:B--2---:R-:W-:Y:S01]  /*0180*/  MOV R4, UR4 ;  /* 0x0000000400047c02 */ /* 0x004fe20008000f00 */
[----:B0-----:R-:W-:-:S07]  /*0190*/  IMAD.U32 R5, RZ, RZ, UR5 ;  /* 0x00000005ff057e24 */ /* 0x001fce000f8e00ff */
[----:B------:R-:W-:-:S07]  /*01a0*/  LEPC R20, `(.L_x_1) ;  /* 0x000000001014794e */ /* 0x000fce0000000000 */
[----:B-1-3--:R-:W-:Y:S05]  /*01b0*/  CALL.ABS.NOINC R8 ;  /* 0x0000000008007343 */ /* 0x00afea0003c00000 */
.L_x_1:
[----:B------:R-:W0:Y:S01]  /*01c0*/  LDC.64 R8, c[0x0][0x380] ;  /* 0x0000e000ff087b82 */ /* 0x000e220000000a00 */
[----:B------:R-:W-:Y:S01]  /*01d0*/  R2UR UR6, R16 ;  /* 0x00000000100672ca */ /* 0x000fe200000e0000 */
[----:B------:R-:W-:Y:S01]  /*01e0*/  IMAD.MOV.U32 R0, RZ, RZ, 0x5 ;  /* 0x00000005ff007424 */ /* 0x000fe200078e00ff */
[----:B------:R-:W-:Y:S01]  /*01f0*/  R2UR UR7, R17 ;  /* 0x00000000110772ca */ /* 0x000fe200000e0000 */
[----:B------:R-:W1:Y:S01]  /*0200*/  LDCU.64 UR4, c[0x4][0x8] ;  /* 0x01000100ff0477ac */ /* 0x000e620008000a00 */
[----:B------:R-:W-:Y:S01]  /*0210*/  IMAD.MOV.U32 R6, RZ, RZ, R18 ;  /* 0x000000ffff067224 */ /* 0x000fe200078e0012 */
[----:B------:R-:W-:Y:S01]  /*0220*/  MOV R7, R2 ;  /* 0x0000000200077202 */ /* 0x000fe20000000f00 */
[----:B------:R2:W-:Y:S01]  /*0230*/  STL [R1], R0 ;  /* 0x0000000001007387 */ /* 0x0005e20000100800 */
[----:B------:R2:W3:Y:S01]  /*0240*/  LDC.64 R10, c[0x4][R19] ;  /* 0x01000000130a7b82 */ /* 0x0004e20000000a00 */
[----:B-1----:R-:W-:Y:S01]  /*0250*/  IMAD.U32 R4, RZ, RZ, UR4 ;  /* 0x00000004ff047e24 */ /* 0x002fe2000f8e00ff */
[----:B------:R-:W-:-:S06]  /*0260*/  MOV R5, UR5 ;  /* 0x0000000500057c02 */ /* 0x000fcc0008000f00 */
[----:B0-----:R2:W-:Y:S02]  /*0270*/  STG.E desc[UR6][R8.64], R0 ;  /* 0x0000000008007986 */ /* 0x0015e4000c101906 */
[----:B------:R-:W-:-:S07]  /*0280*/  LEPC R20, `(.L_x_2) ;  /* 0x000000001014794e */ /* 0x000fce0000000000 */
[----:B--23--:R-:W-:Y:S05]  /*0290*/  CALL.ABS.NOINC R10 ;  /* 0x000000000a007343 */ /* 0x00cfea0003c00000 */
.L_x_2:
[----:B------:R-:W-:Y:S05]  /*02a0*/  EXIT ;  /* 0x000000000000794d */ /* 0x000fea0003800000 */
.L_x_3:
[----:B------:R-:W-:-:S00]  /*02b0*/  BRA `(.L_x_3) ;  /* 0xfffffffc00fc7947 */ /* 0x000fc0000383ffff */
[----:B------:R-:W-:-:S00]  /*02c0*/  NOP ;  /* 0x0000000000007918 */ /* 0x000fc00000000000 */
        /* <DEDUP_REMOVED lines=11> */
.L_x_4:


//--------------------- .nv.global.init           --------------------------
	.section	.nv.global.init,"aw",@progbits
.nv.global.init:
	.type		$str,@object
	.size		$str,(.L_0 - $str)
$str:
        /*0000*/ 	.byte	0x25, 0x64, 0x0a, 0x00
.L_0:


//--------------------- .nv.shared.reserved.0     --------------------------
	.section	.nv.shared.reserved.0,"aw",@nobits
	.weak		__nv_reservedSMEM_offset_0_alias
	.size		__nv_reservedSMEM_offset_0_alias, 0, 64
	.other		__nv_reservedSMEM_offset_0_alias,@"STO_CUDA_RESERVED_SHARED STV_DEFAULT"
__nv_reservedSMEM_offset_0_alias:
	.zero		0
	.zero		64


//--------------------- .nv.constant0._Z3funPi    --------------------------
	.section	.nv.constant0._Z3funPi,"a",@progbits
	.sectionflags	@""
	.align	4
.nv.constant0._Z3funPi:
	.zero		904


//--------------------- SYMBOLS --------------------------

	.type		.nv.reservedSmem.offset0,@object
	.size		.nv.reservedSmem.offset0,0x4
	.type		vprintf,@function
